//
// Generated by NVIDIA NVVM Compiler
//
// Compiler Build ID: CL-36424714
// Cuda compilation tools, release 13.0, V13.0.88
// Based on NVVM 20.0.0
//

.version 9.0
.target sm_100
.address_size 64

	// .globl	_Z15crossover_fixedPyiS_PiS0_i

.visible .entry _Z15crossover_fixedPyiS_PiS0_i(
	.param .u64 .ptr .align 1 _Z15crossover_fixedPyiS_PiS0_i_param_0,
	.param .u32 _Z15crossover_fixedPyiS_PiS0_i_param_1,
	.param .u64 .ptr .align 1 _Z15crossover_fixedPyiS_PiS0_i_param_2,
	.param .u64 .ptr .align 1 _Z15crossover_fixedPyiS_PiS0_i_param_3,
	.param .u64 .ptr .align 1 _Z15crossover_fixedPyiS_PiS0_i_param_4,
	.param .u32 _Z15crossover_fixedPyiS_PiS0_i_param_5
)
{
	.reg .pred 	%p<32>;
	.reg .b32 	%r<38>;
	.reg .b64 	%rd<92>;

	ld.param.u32 	%r19, [_Z15crossover_fixedPyiS_PiS0_i_param_1];
	ld.param.u64 	%rd31, [_Z15crossover_fixedPyiS_PiS0_i_param_2];
	ld.param.u64 	%rd32, [_Z15crossover_fixedPyiS_PiS0_i_param_3];
	ld.param.u64 	%rd33, [_Z15crossover_fixedPyiS_PiS0_i_param_4];
	ld.param.u32 	%r20, [_Z15crossover_fixedPyiS_PiS0_i_param_5];
	cvta.to.global.u64 	%rd34, %rd33;
	cvta.to.global.u64 	%rd35, %rd32;
	mov.u32 	%r1, %ctaid.x;
	mov.u32 	%r21, %ntid.x;
	mov.u32 	%r22, %tid.x;
	mad.lo.s32 	%r23, %r1, %r21, %r22;
	mul.lo.s32 	%r2, %r19, %r23;
	mul.wide.s32 	%rd36, %r2, 4;
	add.s64 	%rd37, %rd35, %rd36;
	ld.global.u32 	%r24, [%rd37];
	add.s64 	%rd38, %rd34, %rd36;
	ld.global.u32 	%r25, [%rd38];
	sub.s32 	%r26, %r24, %r25;
	max.s32 	%r3, %r26, 0;
	shr.u32 	%r27, %r3, 6;
	setp.gt.s32 	%p1, %r26, 0;
	selp.b32 	%r35, %r27, 0, %p1;
	shl.b32 	%r5, %r35, 6;
	sub.s32 	%r6, %r3, %r5;
	setp.le.s32 	%p2, %r20, %r2;
	@%p2 bra 	$L__BB0_46;
	setp.ge.s32 	%p3, %r35, %r19;
	@%p3 bra 	$L__BB0_46;
	neg.s32 	%r28, %r3;
	sub.s32 	%r29, %r5, %r3;
	add.s32 	%r7, %r29, 63;
	and.b32  	%r8, %r28, 3;
	mov.b64 	%rd39, 1;
	shl.b64 	%rd1, %rd39, %r6;
	add.s32 	%r9, %r6, 1;
	shl.b64 	%rd2, %rd39, %r9;
	add.s32 	%r10, %r6, 2;
	shl.b64 	%rd3, %rd39, %r10;
	add.s32 	%r11, %r6, 3;
	cvta.to.global.u64 	%rd4, %rd31;
	mul.lo.s32 	%r12, %r19, %r1;
$L__BB0_3:
	setp.gt.s32 	%p4, %r6, 63;
	@%p4 bra 	$L__BB0_45;
	ld.param.u64 	%rd86, [_Z15crossover_fixedPyiS_PiS0_i_param_0];
	setp.eq.s32 	%p5, %r8, 0;
	add.s32 	%r30, %r35, %r12;
	mul.wide.s32 	%rd40, %r30, 8;
	add.s64 	%rd5, %rd4, %rd40;
	add.s32 	%r31, %r35, %r2;
	cvta.to.global.u64 	%rd41, %rd86;
	mul.wide.s32 	%rd42, %r31, 8;
	add.s64 	%rd6, %rd41, %rd42;
	mov.u32 	%r36, %r6;
	@%p5 bra 	$L__BB0_22;
	ld.global.u64 	%rd43, [%rd5];
	and.b64  	%rd44, %rd43, %rd1;
	setp.eq.s64 	%p6, %rd44, 0;
	@%p6 bra 	$L__BB0_8;
	ld.global.u64 	%rd88, [%rd6];
	and.b64  	%rd45, %rd88, %rd1;
	setp.ne.s64 	%p7, %rd45, 0;
	@%p7 bra 	$L__BB0_10;
	or.b64  	%rd88, %rd88, %rd1;
	st.global.u64 	[%rd6], %rd88;
	bra.uni 	$L__BB0_10;
$L__BB0_8:
	ld.global.u64 	%rd88, [%rd6];
	and.b64  	%rd46, %rd88, %rd1;
	setp.eq.s64 	%p8, %rd46, 0;
	@%p8 bra 	$L__BB0_10;
	not.b64 	%rd47, %rd1;
	and.b64  	%rd88, %rd88, %rd47;
	st.global.u64 	[%rd6], %rd88;
$L__BB0_10:
	setp.eq.s32 	%p9, %r8, 1;
	mov.u32 	%r36, %r9;
	@%p9 bra 	$L__BB0_22;
	ld.global.u64 	%rd48, [%rd5];
	and.b64  	%rd49, %rd48, %rd2;
	setp.eq.s64 	%p10, %rd49, 0;
	@%p10 bra 	$L__BB0_14;
	and.b64  	%rd50, %rd88, %rd2;
	setp.ne.s64 	%p11, %rd50, 0;
	@%p11 bra 	$L__BB0_16;
	or.b64  	%rd88, %rd88, %rd2;
	st.global.u64 	[%rd6], %rd88;
	bra.uni 	$L__BB0_16;
$L__BB0_14:
	and.b64  	%rd51, %rd88, %rd2;
	setp.eq.s64 	%p12, %rd51, 0;
	@%p12 bra 	$L__BB0_16;
	not.b64 	%rd52, %rd2;
	and.b64  	%rd88, %rd88, %rd52;
	st.global.u64 	[%rd6], %rd88;
$L__BB0_16:
	setp.eq.s32 	%p13, %r8, 2;
	mov.u32 	%r36, %r10;
	@%p13 bra 	$L__BB0_22;
	ld.global.u64 	%rd53, [%rd5];
	and.b64  	%rd54, %rd53, %rd3;
	setp.eq.s64 	%p14, %rd54, 0;
	@%p14 bra 	$L__BB0_20;
	and.b64  	%rd55, %rd88, %rd3;
	setp.ne.s64 	%p15, %rd55, 0;
	mov.u32 	%r36, %r11;
	@%p15 bra 	$L__BB0_22;
	or.b64  	%rd56, %rd88, %rd3;
	st.global.u64 	[%rd6], %rd56;
	mov.u32 	%r36, %r11;
	bra.uni 	$L__BB0_22;
$L__BB0_20:
	and.b64  	%rd57, %rd88, %rd3;
	setp.eq.s64 	%p16, %rd57, 0;
	mov.u32 	%r36, %r11;
	@%p16 bra 	$L__BB0_22;
	not.b64 	%rd58, %rd3;
	and.b64  	%rd59, %rd88, %rd58;
	st.global.u64 	[%rd6], %rd59;
	mov.u32 	%r36, %r11;
$L__BB0_22:
	setp.lt.u32 	%p17, %r7, 3;
	@%p17 bra 	$L__BB0_45;
	add.s32 	%r37, %r36, 3;
$L__BB0_24:
	add.s32 	%r32, %r37, -3;
	ld.global.u64 	%rd60, [%rd5];
	mov.b64 	%rd61, 1;
	shl.b64 	%rd15, %rd61, %r32;
	and.b64  	%rd62, %rd60, %rd15;
	setp.eq.s64 	%p18, %rd62, 0;
	@%p18 bra 	$L__BB0_27;
	ld.global.u64 	%rd90, [%rd6];
	and.b64  	%rd63, %rd90, %rd15;
	setp.ne.s64 	%p19, %rd63, 0;
	@%p19 bra 	$L__BB0_29;
	or.b64  	%rd90, %rd90, %rd15;
	st.global.u64 	[%rd6], %rd90;
	bra.uni 	$L__BB0_29;
$L__BB0_27:
	ld.global.u64 	%rd90, [%rd6];
	and.b64  	%rd64, %rd90, %rd15;
	setp.eq.s64 	%p20, %rd64, 0;
	@%p20 bra 	$L__BB0_29;
	not.b64 	%rd65, %rd15;
	and.b64  	%rd90, %rd90, %rd65;
	st.global.u64 	[%rd6], %rd90;
$L__BB0_29:
	add.s32 	%r33, %r37, -2;
	ld.global.u64 	%rd66, [%rd5];
	mov.b64 	%rd67, 1;
	shl.b64 	%rd21, %rd67, %r33;
	and.b64  	%rd68, %rd66, %rd21;
	setp.eq.s64 	%p21, %rd68, 0;
	@%p21 bra 	$L__BB0_32;
	and.b64  	%rd69, %rd90, %rd21;
	setp.ne.s64 	%p22, %rd69, 0;
	@%p22 bra 	$L__BB0_34;
	or.b64  	%rd90, %rd90, %rd21;
	st.global.u64 	[%rd6], %rd90;
	bra.uni 	$L__BB0_34;
$L__BB0_32:
	and.b64  	%rd70, %rd90, %rd21;
	setp.eq.s64 	%p23, %rd70, 0;
	@%p23 bra 	$L__BB0_34;
	not.b64 	%rd71, %rd21;
	and.b64  	%rd90, %rd90, %rd71;
	st.global.u64 	[%rd6], %rd90;
$L__BB0_34:
	add.s32 	%r34, %r37, -1;
	ld.global.u64 	%rd72, [%rd5];
	mov.b64 	%rd73, 1;
	shl.b64 	%rd25, %rd73, %r34;
	and.b64  	%rd74, %rd72, %rd25;
	setp.eq.s64 	%p24, %rd74, 0;
	@%p24 bra 	$L__BB0_37;
	and.b64  	%rd75, %rd90, %rd25;
	setp.ne.s64 	%p25, %rd75, 0;
	@%p25 bra 	$L__BB0_39;
	or.b64  	%rd90, %rd90, %rd25;
	st.global.u64 	[%rd6], %rd90;
	bra.uni 	$L__BB0_39;
$L__BB0_37:
	and.b64  	%rd76, %rd90, %rd25;
	setp.eq.s64 	%p26, %rd76, 0;
	@%p26 bra 	$L__BB0_39;
	not.b64 	%rd77, %rd25;
	and.b64  	%rd90, %rd90, %rd77;
	st.global.u64 	[%rd6], %rd90;
$L__BB0_39:
	ld.global.u64 	%rd78, [%rd5];
	mov.b64 	%rd79, 1;
	shl.b64 	%rd29, %rd79, %r37;
	and.b64  	%rd80, %rd78, %rd29;
	setp.eq.s64 	%p27, %rd80, 0;
	@%p27 bra 	$L__BB0_42;
	and.b64  	%rd81, %rd90, %rd29;
	setp.ne.s64 	%p28, %rd81, 0;
	@%p28 bra 	$L__BB0_44;
	or.b64  	%rd82, %rd90, %rd29;
	st.global.u64 	[%rd6], %rd82;
	bra.uni 	$L__BB0_44;
$L__BB0_42:
	and.b64  	%rd83, %rd90, %rd29;
	setp.eq.s64 	%p29, %rd83, 0;
	@%p29 bra 	$L__BB0_44;
	not.b64 	%rd84, %rd29;
	and.b64  	%rd85, %rd90, %rd84;
	st.global.u64 	[%rd6], %rd85;
$L__BB0_44:
	add.s32 	%r37, %r37, 4;
	setp.ne.s32 	%p30, %r37, 67;
	@%p30 bra 	$L__BB0_24;
$L__BB0_45:
	add.s32 	%r35, %r35, 1;
	setp.ne.s32 	%p31, %r35, %r19;
	@%p31 bra 	$L__BB0_3;
$L__BB0_46:
	ret;

}
	// .globl	_Z17crossover_uniformPyiS_PiS0_i
.visible .entry _Z17crossover_uniformPyiS_PiS0_i(
	.param .u64 .ptr .align 1 _Z17crossover_uniformPyiS_PiS0_i_param_0,
	.param .u32 _Z17crossover_uniformPyiS_PiS0_i_param_1,
	.param .u64 .ptr .align 1 _Z17crossover_uniformPyiS_PiS0_i_param_2,
	.param .u64 .ptr .align 1 _Z17crossover_uniformPyiS_PiS0_i_param_3,
	.param .u64 .ptr .align 1 _Z17crossover_uniformPyiS_PiS0_i_param_4,
	.param .u32 _Z17crossover_uniformPyiS_PiS0_i_param_5
)
{
	.reg .pred 	%p<16>;
	.reg .b32 	%r<25>;
	.reg .b64 	%rd<57>;

	ld.param.u64 	%rd22, [_Z17crossover_uniformPyiS_PiS0_i_param_0];
	ld.param.u32 	%r7, [_Z17crossover_uniformPyiS_PiS0_i_param_1];
	ld.param.u64 	%rd23, [_Z17crossover_uniformPyiS_PiS0_i_param_2];
	ld.param.u32 	%r8, [_Z17crossover_uniformPyiS_PiS0_i_param_5];
	mov.u32 	%r1, %ctaid.x;
	mov.u32 	%r9, %ntid.x;
	mov.u32 	%r10, %tid.x;
	mad.lo.s32 	%r11, %r1, %r9, %r10;
	mul.lo.s32 	%r2, %r7, %r11;
	min.s32 	%r12, %r8, %r7;
	setp.le.s32 	%p1, %r12, %r2;
	@%p1 bra 	$L__BB1_25;
	cvta.to.global.u64 	%rd1, %rd23;
	cvta.to.global.u64 	%rd2, %rd22;
	mov.u32 	%r23, %r2;
$L__BB1_2:
	add.s32 	%r14, %r23, %r1;
	mul.wide.s32 	%rd25, %r14, 8;
	add.s64 	%rd3, %rd1, %rd25;
	add.s32 	%r15, %r23, %r2;
	mul.wide.s32 	%rd26, %r15, 8;
	add.s64 	%rd4, %rd2, %rd26;
	mov.b32 	%r24, 0;
	mov.b64 	%rd53, 6;
$L__BB1_3:
	mov.u32 	%r4, %r24;
	ld.global.u64 	%rd27, [%rd3];
	cvt.u32.u64 	%r16, %rd53;
	add.s32 	%r17, %r16, -6;
	mov.b64 	%rd28, 1;
	shl.b64 	%rd6, %rd28, %r17;
	and.b64  	%rd29, %rd27, %rd6;
	setp.eq.s64 	%p2, %rd29, 0;
	@%p2 bra 	$L__BB1_6;
	ld.global.u64 	%rd55, [%rd4];
	and.b64  	%rd30, %rd55, %rd6;
	setp.ne.s64 	%p3, %rd30, 0;
	@%p3 bra 	$L__BB1_8;
	or.b64  	%rd55, %rd55, %rd6;
	st.global.u64 	[%rd4], %rd55;
	bra.uni 	$L__BB1_8;
$L__BB1_6:
	ld.global.u64 	%rd55, [%rd4];
	and.b64  	%rd31, %rd55, %rd6;
	setp.eq.s64 	%p4, %rd31, 0;
	@%p4 bra 	$L__BB1_8;
	not.b64 	%rd32, %rd6;
	and.b64  	%rd55, %rd55, %rd32;
	st.global.u64 	[%rd4], %rd55;
$L__BB1_8:
	ld.global.u64 	%rd33, [%rd3];
	add.s32 	%r19, %r16, -4;
	mov.b64 	%rd34, 1;
	shl.b64 	%rd12, %rd34, %r19;
	and.b64  	%rd35, %rd33, %rd12;
	setp.eq.s64 	%p5, %rd35, 0;
	@%p5 bra 	$L__BB1_11;
	and.b64  	%rd36, %rd55, %rd12;
	setp.ne.s64 	%p6, %rd36, 0;
	@%p6 bra 	$L__BB1_13;
	or.b64  	%rd55, %rd55, %rd12;
	st.global.u64 	[%rd4], %rd55;
	bra.uni 	$L__BB1_13;
$L__BB1_11:
	and.b64  	%rd37, %rd55, %rd12;
	setp.eq.s64 	%p7, %rd37, 0;
	@%p7 bra 	$L__BB1_13;
	not.b64 	%rd38, %rd12;
	and.b64  	%rd55, %rd55, %rd38;
	st.global.u64 	[%rd4], %rd55;
$L__BB1_13:
	ld.global.u64 	%rd39, [%rd3];
	add.s32 	%r21, %r16, -2;
	mov.b64 	%rd40, 1;
	shl.b64 	%rd16, %rd40, %r21;
	and.b64  	%rd41, %rd39, %rd16;
	setp.eq.s64 	%p8, %rd41, 0;
	@%p8 bra 	$L__BB1_16;
	and.b64  	%rd42, %rd55, %rd16;
	setp.ne.s64 	%p9, %rd42, 0;
	@%p9 bra 	$L__BB1_18;
	or.b64  	%rd55, %rd55, %rd16;
	st.global.u64 	[%rd4], %rd55;
	bra.uni 	$L__BB1_18;
$L__BB1_16:
	and.b64  	%rd43, %rd55, %rd16;
	setp.eq.s64 	%p10, %rd43, 0;
	@%p10 bra 	$L__BB1_18;
	not.b64 	%rd44, %rd16;
	and.b64  	%rd55, %rd55, %rd44;
	st.global.u64 	[%rd4], %rd55;
$L__BB1_18:
	ld.global.u64 	%rd45, [%rd3];
	mov.b64 	%rd46, 1;
	shl.b64 	%rd20, %rd46, %r16;
	and.b64  	%rd47, %rd45, %rd20;
	setp.eq.s64 	%p11, %rd47, 0;
	@%p11 bra 	$L__BB1_21;
	and.b64  	%rd48, %rd55, %rd20;
	setp.ne.s64 	%p12, %rd48, 0;
	@%p12 bra 	$L__BB1_23;
	or.b64  	%rd49, %rd55, %rd20;
	st.global.u64 	[%rd4], %rd49;
	bra.uni 	$L__BB1_23;
$L__BB1_21:
	and.b64  	%rd50, %rd55, %rd20;
	setp.eq.s64 	%p13, %rd50, 0;
	@%p13 bra 	$L__BB1_23;
	not.b64 	%rd51, %rd20;
	and.b64  	%rd52, %rd55, %rd51;
	st.global.u64 	[%rd4], %rd52;
$L__BB1_23:
	add.s32 	%r24, %r4, 8;
	add.s64 	%rd53, %rd53, 8;
	setp.lt.u32 	%p14, %r4, 56;
	@%p14 bra 	$L__BB1_3;
	add.s32 	%r23, %r23, 1;
	setp.ne.s32 	%p15, %r23, %r7;
	@%p15 bra 	$L__BB1_2;
$L__BB1_25:
	ret;

}


// ===== COMPILED SASS (sm_100) =====

	.target	sm_100

	.elftype	@"ET_EXEC"


//--------------------- .note.nv.tkinfo           --------------------------
	.section	.note.nv.tkinfo,"",@"SHT_NOTE"
	.sectionflags	@"SHF_NOTE_NV_TKINFO"
	.tkinfo
        /*0018*/ 	.word	0x00000002
        /*0030*/ 	.string	""
        /*0030*/ 	.string	"ptxas"
        /*0030*/ 	.string	"Cuda compilation tools, release 13.0, V13.0.88"
        /*0030*/ 	.string	"Build cuda_13.0.r13.0/compiler.36424714_0"
        /*0030*/ 	.string	"-arch sm_100 -m 64 "



//--------------------- .note.nv.cuinfo           --------------------------
	.section	.note.nv.cuinfo,"",@"SHT_NOTE"
	.sectionflags	@"SHF_NOTE_NV_CUINFO"
        /*0018*/ 	.short	0x0002
        /*001a*/ 	.short	0x0064
        /*001c*/ 	.short	0x0082
	.zero		2


//--------------------- .nv.info                  --------------------------
	.section	.nv.info,"",@"SHT_CUDA_INFO"
	.align	4


	//----- nvinfo : EIATTR_REGCOUNT
	.align		4
        /*0000*/ 	.byte	0x04, 0x2f
        /*0002*/ 	.short	(.L_1 - .L_0)
	.align		4
.L_0:
        /*0004*/ 	.word	index@(_Z15crossover_fixedPyiS_PiS0_i)
        /*0008*/ 	.word	0x0000001c


	//----- nvinfo : EIATTR_FRAME_SIZE
	.align		4
.L_1:
        /*000c*/ 	.byte	0x04, 0x11
        /*000e*/ 	.short	(.L_3 - .L_2)
	.align		4
.L_2:
        /*0010*/ 	.word	index@(_Z15crossover_fixedPyiS_PiS0_i)
        /*0014*/ 	.word	0x00000000


	//----- nvinfo : EIATTR_REGCOUNT
	.align		4
.L_3:
        /*0018*/ 	.byte	0x04, 0x2f
        /*001a*/ 	.short	(.L_5 - .L_4)
	.align		4
.L_4:
        /*001c*/ 	.word	index@(_Z17crossover_uniformPyiS_PiS0_i)
        /*0020*/ 	.word	0x00000012


	//----- nvinfo : EIATTR_FRAME_SIZE
	.align		4
.L_5:
        /*0024*/ 	.byte	0x04, 0x11
        /*0026*/ 	.short	(.L_7 - .L_6)
	.align		4
.L_6:
        /*0028*/ 	.word	index@(_Z17crossover_uniformPyiS_PiS0_i)
        /*002c*/ 	.word	0x00000000


	//----- nvinfo : EIATTR_MIN_STACK_SIZE
	.align		4
.L_7:
        /*0030*/ 	.byte	0x04, 0x12
        /*0032*/ 	.short	(.L_9 - .L_8)
	.align		4
.L_8:
        /*0034*/ 	.word	index@(_Z17crossover_uniformPyiS_PiS0_i)
        /*0038*/ 	.word	0x00000000


	//----- nvinfo : EIATTR_MIN_STACK_SIZE
	.align		4
.L_9:
        /*003c*/ 	.byte	0x04, 0x12
        /*003e*/ 	.short	(.L_11 - .L_10)
	.align		4
.L_10:
        /*0040*/ 	.word	index@(_Z15crossover_fixedPyiS_PiS0_i)
        /*0044*/ 	.word	0x00000000
.L_11:


//--------------------- .nv.compat                --------------------------
	.section	.nv.compat,"",@"SHT_CUDA_COMPAT_INFO"
	.align	4
        /*0000*/ 	.byte	0x02, 0x09, 0x00, 0x00, 0x02, 0x02, 0x01, 0x00, 0x02, 0x05, 0x05, 0x00, 0x03, 0x07, 0x01, 0x01
        /*0010*/ 	.byte	0x02, 0x03, 0x00, 0x00, 0x02, 0x06, 0x01, 0x00, 0x04, 0x0b, 0x08, 0x00, 0x09, 0x00, 0x00, 0x00
        /*0020*/ 	.byte	0x00, 0x00, 0x00, 0x00


//--------------------- .nv.info._Z17crossover_uniformPyiS_PiS0_i --------------------------
	.section	.nv.info._Z17crossover_uniformPyiS_PiS0_i,"",@"SHT_CUDA_INFO"
	.sectionflags	@""
	.align	4


	//----- nvinfo : EIATTR_CUDA_API_VERSION
	.align		4
        /*0000*/ 	.byte	0x04, 0x37
        /*0002*/ 	.short	(.L_13 - .L_12)
.L_12:
        /*0004*/ 	.word	0x00000082


	//----- nvinfo : EIATTR_KPARAM_INFO
	.align		4
.L_13:
        /*0008*/ 	.byte	0x04, 0x17
        /*000a*/ 	.short	(.L_15 - .L_14)
.L_14:
        /*000c*/ 	.word	0x00000000
        /*0010*/ 	.short	0x0005
        /*0012*/ 	.short	0x0028
        /*0014*/ 	.byte	0x00, 0xf0, 0x11, 0x00


	//----- nvinfo : EIATTR_KPARAM_INFO
	.align		4
.L_15:
        /*0018*/ 	.byte	0x04, 0x17
        /*001a*/ 	.short	(.L_17 - .L_16)
.L_16:
        /*001c*/ 	.word	0x00000000
        /*0020*/ 	.short	0x0004
        /*0022*/ 	.short	0x0020
        /*0024*/ 	.byte	0x00, 0xf5, 0x21, 0x00


	//----- nvinfo : EIATTR_KPARAM_INFO
	.align		4
.L_17:
        /*0028*/ 	.byte	0x04, 0x17
        /*002a*/ 	.short	(.L_19 - .L_18)
.L_18:
        /*002c*/ 	.word	0x00000000
        /*0030*/ 	.short	0x0003
        /*0032*/ 	.short	0x0018
        /*0034*/ 	.byte	0x00, 0xf5, 0x21, 0x00


	//----- nvinfo : EIATTR_KPARAM_INFO
	.align		4
.L_19:
        /*0038*/ 	.byte	0x04, 0x17
        /*003a*/ 	.short	(.L_21 - .L_20)
.L_20:
        /*003c*/ 	.word	0x00000000
        /*0040*/ 	.short	0x0002
        /*0042*/ 	.short	0x0010
        /*0044*/ 	.byte	0x00, 0xf5, 0x21, 0x00


	//----- nvinfo : EIATTR_KPARAM_INFO
	.align		4
.L_21:
        /*0048*/ 	.byte	0x04, 0x17
        /*004a*/ 	.short	(.L_23 - .L_22)
.L_22:
        /*004c*/ 	.word	0x00000000
        /*0050*/ 	.short	0x0001
        /*0052*/ 	.short	0x0008
        /*0054*/ 	.byte	0x00, 0xf0, 0x11, 0x00


	//----- nvinfo : EIATTR_KPARAM_INFO
	.align		4
.L_23:
        /*0058*/ 	.byte	0x04, 0x17
        /*005a*/ 	.short	(.L_25 - .L_24)
.L_24:
        /*005c*/ 	.word	0x00000000
        /*0060*/ 	.short	0x0000
        /*0062*/ 	.short	0x0000
        /*0064*/ 	.byte	0x00, 0xf5, 0x21, 0x00


	//----- nvinfo : EIATTR_SPARSE_MMA_MASK
	.align		4
.L_25:
        /*0068*/ 	.byte	0x03, 0x50
        /*006a*/ 	.short	0x0000


	//----- nvinfo : EIATTR_MAXREG_COUNT
	.align		4
        /*006c*/ 	.byte	0x03, 0x1b
        /*006e*/ 	.short	0x00ff


	//----- nvinfo : EIATTR_MERCURY_ISA_VERSION
	.align		4
        /*0070*/ 	.byte	0x03, 0x5f
        /*0072*/ 	.short	0x0101


	//----- nvinfo : EIATTR_VRC_CTA_INIT_COUNT
	.align		4
        /*0074*/ 	.byte	0x02, 0x4a
	.zero		1
	.zero		1


	//----- nvinfo : EIATTR_EXIT_INSTR_OFFSETS
	.align		4
        /*0078*/ 	.byte	0x04, 0x1c
        /*007a*/ 	.short	(.L_27 - .L_26)


	//   ....[0]....
.L_26:
        /*007c*/ 	.word	0x000000b0


	//   ....[1]....
        /*0080*/ 	.word	0x00000740


	//----- nvinfo : EIATTR_CRS_STACK_SIZE
	.align		4
.L_27:
        /*0084*/ 	.byte	0x04, 0x1e
        /*0086*/ 	.short	(.L_29 - .L_28)
.L_28:
        /*0088*/ 	.word	0x00000000


	//----- nvinfo : EIATTR_CBANK_PARAM_SIZE
	.align		4
.L_29:
        /*008c*/ 	.byte	0x03, 0x19
        /*008e*/ 	.short	0x002c


	//----- nvinfo : EIATTR_PARAM_CBANK
	.align		4
        /*0090*/ 	.byte	0x04, 0x0a
        /*0092*/ 	.short	(.L_31 - .L_30)
	.align		4
.L_30:
        /*0094*/ 	.word	index@(.nv.constant0._Z17crossover_uniformPyiS_PiS0_i)
        /*0098*/ 	.short	0x0380
        /*009a*/ 	.short	0x002c


	//----- nvinfo : EIATTR_SW_WAR
	.align		4
.L_31:
        /*009c*/ 	.byte	0x04, 0x36
        /*009e*/ 	.short	(.L_33 - .L_32)
.L_32:
        /*00a0*/ 	.word	0x00000008
.L_33:


//--------------------- .nv.info._Z15crossover_fixedPyiS_PiS0_i --------------------------
	.section	.nv.info._Z15crossover_fixedPyiS_PiS0_i,"",@"SHT_CUDA_INFO"
	.sectionflags	@""
	.align	4


	//----- nvinfo : EIATTR_CUDA_API_VERSION
	.align		4
        /*0000*/ 	.byte	0x04, 0x37
        /*0002*/ 	.short	(.L_35 - .L_34)
.L_34:
        /*0004*/ 	.word	0x00000082


	//----- nvinfo : EIATTR_KPARAM_INFO
	.align		4
.L_35:
        /*0008*/ 	.byte	0x04, 0x17
        /*000a*/ 	.short	(.L_37 - .L_36)
.L_36:
        /*000c*/ 	.word	0x00000000
        /*0010*/ 	.short	0x0005
        /*0012*/ 	.short	0x0028
        /*0014*/ 	.byte	0x00, 0xf0, 0x11, 0x00


	//----- nvinfo : EIATTR_KPARAM_INFO
	.align		4
.L_37:
        /*0018*/ 	.byte	0x04, 0x17
        /*001a*/ 	.short	(.L_39 - .L_38)
.L_38:
        /*001c*/ 	.word	0x00000000
        /*0020*/ 	.short	0x0004
        /*0022*/ 	.short	0x0020
        /*0024*/ 	.byte	0x00, 0xf5, 0x21, 0x00


	//----- nvinfo : EIATTR_KPARAM_INFO
	.align		4
.L_39:
        /*0028*/ 	.byte	0x04, 0x17
        /*002a*/ 	.short	(.L_41 - .L_40)
.L_40:
        /*002c*/ 	.word	0x00000000
        /*0030*/ 	.short	0x0003
        /*0032*/ 	.short	0x0018
        /*0034*/ 	.byte	0x00, 0xf5, 0x21, 0x00


	//----- nvinfo : EIATTR_KPARAM_INFO
	.align		4
.L_41:
        /*0038*/ 	.byte	0x04, 0x17
        /*003a*/ 	.short	(.L_43 - .L_42)
.L_42:
        /*003c*/ 	.word	0x00000000
        /*0040*/ 	.short	0x0002
        /*0042*/ 	.short	0x0010
        /*0044*/ 	.byte	0x00, 0xf5, 0x21, 0x00


	//----- nvinfo : EIATTR_KPARAM_INFO
	.align		4
.L_43:
        /*0048*/ 	.byte	0x04, 0x17
        /*004a*/ 	.short	(.L_45 - .L_44)
.L_44:
        /*004c*/ 	.word	0x00000000
        /*0050*/ 	.short	0x0001
        /*0052*/ 	.short	0x0008
        /*0054*/ 	.byte	0x00, 0xf0, 0x11, 0x00


	//----- nvinfo : EIATTR_KPARAM_INFO
	.align		4
.L_45:
        /*0058*/ 	.byte	0x04, 0x17
        /*005a*/ 	.short	(.L_47 - .L_46)
.L_46:
        /*005c*/ 	.word	0x00000000
        /*0060*/ 	.short	0x0000
        /*0062*/ 	.short	0x0000
        /*0064*/ 	.byte	0x00, 0xf5, 0x21, 0x00


	//----- nvinfo : EIATTR_SPARSE_MMA_MASK
	.align		4
.L_47:
        /*0068*/ 	.byte	0x03, 0x50
        /*006a*/ 	.short	0x0000


	//----- nvinfo : EIATTR_MAXREG_COUNT
	.align		4
        /*006c*/ 	.byte	0x03, 0x1b
        /*006e*/ 	.short	0x00ff


	//----- nvinfo : EIATTR_MERCURY_ISA_VERSION
	.align		4
        /*0070*/ 	.byte	0x03, 0x5f
        /*0072*/ 	.short	0x0101


	//----- nvinfo : EIATTR_VRC_CTA_INIT_COUNT
	.align		4
        /*0074*/ 	.byte	0x02, 0x4a
	.zero		1
	.zero		1


	//----- nvinfo : EIATTR_EXIT_INSTR_OFFSETS
	.align		4
        /*0078*/ 	.byte	0x04, 0x1c
        /*007a*/ 	.short	(.L_49 - .L_48)


	//   ....[0]....
.L_48:
        /*007c*/ 	.word	0x00000150


	//   ....[1]....
        /*0080*/ 	.word	0x00000170


	//   ....[2]....
        /*0084*/ 	.word	0x00000d60


	//----- nvinfo : EIATTR_CRS_STACK_SIZE
	.align		4
.L_49:
        /*0088*/ 	.byte	0x04, 0x1e
        /*008a*/ 	.short	(.L_51 - .L_50)
.L_50:
        /*008c*/ 	.word	0x00000000


	//----- nvinfo : EIATTR_CBANK_PARAM_SIZE
	.align		4
.L_51:
        /*0090*/ 	.byte	0x03, 0x19
        /*0092*/ 	.short	0x002c


	//----- nvinfo : EIATTR_PARAM_CBANK
	.align		4
        /*0094*/ 	.byte	0x04, 0x0a
        /*0096*/ 	.short	(.L_53 - .L_52)
	.align		4
.L_52:
        /*0098*/ 	.word	index@(.nv.constant0._Z15crossover_fixedPyiS_PiS0_i)
        /*009c*/ 	.short	0x0380
        /*009e*/ 	.short	0x002c


	//----- nvinfo : EIATTR_SW_WAR
	.align		4
.L_53:
        /*00a0*/ 	.byte	0x04, 0x36
        /*00a2*/ 	.short	(.L_55 - .L_54)
.L_54:
        /*00a4*/ 	.word	0x00000008
.L_55:


//--------------------- .nv.callgraph             --------------------------
	.section	.nv.callgraph,"",@"SHT_CUDA_CALLGRAPH"
	.align	4
	.sectionentsize	8
	.align		4
        /*0000*/ 	.word	0x00000000
	.align		4
        /*0004*/ 	.word	0xffffffff
	.align		4
        /*0008*/ 	.word	0x00000000
	.align		4
        /*000c*/ 	.word	0xfffffffe
	.align		4
        /*0010*/ 	.word	0x00000000
	.align		4
        /*0014*/ 	.word	0xfffffffd
	.align		4
        /*0018*/ 	.word	0x00000000
	.align		4
        /*001c*/ 	.word	0xfffffffc


//--------------------- .text._Z17crossover_uniformPyiS_PiS0_i --------------------------
	.section	.text._Z17crossover_uniformPyiS_PiS0_i,"ax",@progbits
	.align	128
        .global         _Z17crossover_uniformPyiS_PiS0_i
        .type           _Z17crossover_uniformPyiS_PiS0_i,@function
        .size           _Z17crossover_uniformPyiS_PiS0_i,(.L_x_41 - _Z17crossover_uniformPyiS_PiS0_i)
        .other          _Z17crossover_uniformPyiS_PiS0_i,@"STO_CUDA_ENTRY STV_DEFAULT"
_Z17crossover_uniformPyiS_PiS0_i:
.text._Z17crossover_uniformPyiS_PiS0_i:
[----:B------:R-:W-:Y:S01]  /*0000*/  LDC R1, c[0x0][0x37c] ;  /* 0x0000df00ff017b82 */ /* 0x000fe20000000800 */
[----:B------:R-:W0:Y:S07]  /*0010*/  S2R R3, SR_TID.X ;  /* 0x0000000000037919 */ /* 0x000e2e0000002100 */
[----:B------:R-:W0:Y:S01]  /*0020*/  S2UR UR5, SR_CTAID.X ;  /* 0x00000000000579c3 */ /* 0x000e220000002500 */
[----:B------:R-:W1:Y:S01]  /*0030*/  LDCU UR6, c[0x0][0x388] ;  /* 0x00007100ff0677ac */ /* 0x000e620008000800 */
[----:B------:R-:W1:Y:S06]  /*0040*/  LDCU UR4, c[0x0][0x3a8] ;  /* 0x00007500ff0477ac */ /* 0x000e6c0008000800 */
[----:B------:R-:W0:Y:S01]  /*0050*/  LDC R0, c[0x0][0x360] ;  /* 0x0000d800ff007b82 */ /* 0x000e220000000800 */
[----:B-1----:R-:W-:-:S04]  /*0060*/  UISETP.LT.AND UP0, UPT, UR6, UR4, UPT ;  /* 0x000000040600728c */ /* 0x002fc8000bf01270 */
[----:B------:R-:W-:Y:S01]  /*0070*/  USEL UR4, UR6, UR4, UP0 ;  /* 0x0000000406047287 */ /* 0x000fe20008000000 */
[----:B0-----:R-:W-:-:S04]  /*0080*/  IMAD R0, R0, UR5, R3 ;  /* 0x0000000500007c24 */ /* 0x001fc8000f8e0203 */
[----:B------:R-:W-:-:S05]  /*0090*/  IMAD R0, R0, UR6, RZ ;  /* 0x0000000600007c24 */ /* 0x000fca000f8e02ff */
[----:B------:R-:W-:-:S13]  /*00a0*/  ISETP.LT.AND P0, PT, R0, UR4, PT ;  /* 0x0000000400007c0c */ /* 0x000fda000bf01270 */
[----:B------:R-:W-:Y:S05]  /*00b0*/  @!P0 EXIT ;  /* 0x000000000000894d */ /* 0x000fea0003800000 */
[----:B------:R-:W-:Y:S01]  /*00c0*/  IMAD.MOV.U32 R9, RZ, RZ, R0 ;  /* 0x000000ffff097224 */ /* 0x000fe200078e0000 */
[----:B------:R-:W0:Y:S06]  /*00d0*/  LDCU.64 UR6, c[0x0][0x358] ;  /* 0x00006b00ff0677ac */ /* 0x000e2c0008000a00 */
.L_x_13:
[----:B-1----:R-:W1:Y:S01]  /*00e0*/  LDC.64 R2, c[0x0][0x390] ;  /* 0x0000e400ff027b82 */ /* 0x002e620000000a00 */
[----:B--2---:R-:W2:Y:S01]  /*00f0*/  LDCU UR4, c[0x0][0x388] ;  /* 0x00007100ff0477ac */ /* 0x004ea20008000800 */
[C---:B0--34-:R-:W-:Y:S02]  /*0100*/  VIADD R7, R9.reuse, UR5 ;  /* 0x0000000509077c36 */ /* 0x059fe40008000000 */
[----:B------:R-:W-:Y:S02]  /*0110*/  IMAD.IADD R11, R0, 0x1, R9 ;  /* 0x00000001000b7824 */ /* 0x000fe400078e0209 */
[----:B------:R-:W-:Y:S02]  /*0120*/  VIADD R9, R9, 0x1 ;  /* 0x0000000109097836 */ /* 0x000fe40000000000 */
[----:B------:R-:W3:Y:S01]  /*0130*/  LDC.64 R4, c[0x0][0x380] ;  /* 0x0000e000ff047b82 */ /* 0x000ee20000000a00 */
[----:B------:R-:W-:Y:S02]  /*0140*/  IMAD.MOV.U32 R8, RZ, RZ, RZ ;  /* 0x000000ffff087224 */ /* 0x000fe400078e00ff */
[----:B------:R-:W-:Y:S01]  /*0150*/  IMAD.MOV.U32 R10, RZ, RZ, 0x6 ;  /* 0x00000006ff0a7424 */ /* 0x000fe200078e00ff */
[----:B--2---:R-:W-:Y:S01]  /*0160*/  ISETP.NE.AND P1, PT, R9, UR4, PT ;  /* 0x0000000409007c0c */ /* 0x004fe2000bf25270 */
[----:B-1----:R-:W-:-:S04]  /*0170*/  IMAD.WIDE R2, R7, 0x8, R2 ;  /* 0x0000000807027825 */ /* 0x002fc800078e0202 */
[----:B---3--:R-:W-:-:S08]  /*0180*/  IMAD.WIDE R4, R11, 0x8, R4 ;  /* 0x000000080b047825 */ /* 0x008fd000078e0204 */
.L_x_12:
[----:B01234-:R-:W2:Y:S01]  /*0190*/  LDG.E.64 R6, desc[UR6][R2.64] ;  /* 0x0000000602067981 */ /* 0x01fea2000c1e1b00 */
[----:B------:R-:W-:Y:S01]  /*01a0*/  VIADD R12, R10, 0xfffffffa ;  /* 0xfffffffa0a0c7836 */ /* 0x000fe20000000000 */
[----:B------:R-:W-:Y:S01]  /*01b0*/  BSSY.RECONVERGENT B0, `(.L_x_0) ;  /* 0x0000017000007945 */ /* 0x000fe20003800200 */
[----:B------:R-:W-:Y:S01]  /*01c0*/  IMAD.MOV.U32 R11, RZ, RZ, 0x1 ;  /* 0x00000001ff0b7424 */ /* 0x000fe200078e00ff */
[C---:B------:R-:W-:Y:S01]  /*01d0*/  ISETP.GE.U32.AND P2, PT, R8.reuse, 0x38, PT ;  /* 0x000000380800780c */ /* 0x040fe20003f46070 */
[----:B------:R-:W-:-:S03]  /*01e0*/  VIADD R8, R8, 0x8 ;  /* 0x0000000808087836 */ /* 0x000fc60000000000 */
[CC--:B------:R-:W-:Y:S02]  /*01f0*/  SHF.L.U32 R13, R11.reuse, R12.reuse, RZ ;  /* 0x0000000c0b0d7219 */ /* 0x0c0fe400000006ff */
[----:B------:R-:W-:Y:S02]  /*0200*/  SHF.L.U64.HI R12, R11, R12, RZ ;  /* 0x0000000c0b0c7219 */ /* 0x000fe400000102ff */
[----:B--2---:R-:W-:-:S04]  /*0210*/  LOP3.LUT P0, RZ, R6, R13, RZ, 0xc0, !PT ;  /* 0x0000000d06ff7212 */ /* 0x004fc8000780c0ff */
[----:B------:R-:W-:-:S13]  /*0220*/  LOP3.LUT P0, RZ, R7, R12, RZ, 0xc0, P0 ;  /* 0x0000000c07ff7212 */ /* 0x000fda000000c0ff */
[----:B------:R-:W-:Y:S05]  /*0230*/  @!P0 BRA `(.L_x_1) ;  /* 0x0000000000208947 */ /* 0x000fea0003800000 */
[----:B------:R-:W2:Y:S02]  /*0240*/  LDG.E.64 R6, desc[UR6][R4.64] ;  /* 0x0000000604067981 */ /* 0x000ea4000c1e1b00 */
[----:B--2---:R-:W-:-:S04]  /*0250*/  LOP3.LUT P0, RZ, R6, R13, RZ, 0xc0, !PT ;  /* 0x0000000d06ff7212 */ /* 0x004fc8000780c0ff */
[----:B------:R-:W-:-:S13]  /*0260*/  LOP3.LUT P0, RZ, R7, R12, RZ, 0xc0, P0 ;  /* 0x0000000c07ff7212 */ /* 0x000fda000000c0ff */
[----:B------:R-:W-:Y:S05]  /*0270*/  @P0 BRA `(.L_x_2) ;  /* 0x0000000000280947 */ /* 0x000fea0003800000 */
[----:B------:R-:W-:Y:S02]  /*0280*/  LOP3.LUT R6, R6, R13, RZ, 0xfc, !PT ;  /* 0x0000000d06067212 */ /* 0x000fe400078efcff */
[----:B------:R-:W-:-:S05]  /*0290*/  LOP3.LUT R7, R7, R12, RZ, 0xfc, !PT ;  /* 0x0000000c07077212 */ /* 0x000fca00078efcff */
[----:B------:R1:W-:Y:S01]  /*02a0*/  STG.E.64 desc[UR6][R4.64], R6 ;  /* 0x0000000604007986 */ /* 0x0003e2000c101b06 */
[----:B------:R-:W-:Y:S05]  /*02b0*/  BRA `(.L_x_2) ;  /* 0x0000000000187947 */ /* 0x000fea0003800000 */
.L_x_1:
[----:B------:R-:W2:Y:S02]  /*02c0*/  LDG.E.64 R6, desc[UR6][R4.64] ;  /* 0x0000000604067981 */ /* 0x000ea4000c1e1b00 */
[----:B--2---:R-:W-:-:S04]  /*02d0*/  LOP3.LUT P0, RZ, R6, R13, RZ, 0xc0, !PT ;  /* 0x0000000d06ff7212 */ /* 0x004fc8000780c0ff */
[----:B------:R-:W-:-:S13]  /*02e0*/  LOP3.LUT P0, RZ, R7, R12, RZ, 0xc0, P0 ;  /* 0x0000000c07ff7212 */ /* 0x000fda000000c0ff */
[----:B------:R-:W-:Y:S02]  /*02f0*/  @P0 LOP3.LUT R6, R6, R13, RZ, 0x30, !PT ;  /* 0x0000000d06060212 */ /* 0x000fe400078e30ff */
[----:B------:R-:W-:-:S05]  /*0300*/  @P0 LOP3.LUT R7, R7, R12, RZ, 0x30, !PT ;  /* 0x0000000c07070212 */ /* 0x000fca00078e30ff */
[----:B------:R0:W-:Y:S02]  /*0310*/  @P0 STG.E.64 desc[UR6][R4.64], R6 ;  /* 0x0000000604000986 */ /* 0x0001e4000c101b06 */
.L_x_2:
[----:B------:R-:W-:Y:S05]  /*0320*/  BSYNC.RECONVERGENT B0 ;  /* 0x0000000000007941 */ /* 0x000fea0003800200 */
.L_x_0:
[----:B------:R-:W2:Y:S01]  /*0330*/  LDG.E.64 R12, desc[UR6][R2.64] ;  /* 0x00000006020c7981 */ /* 0x000ea2000c1e1b00 */
[----:B------:R-:W-:Y:S01]  /*0340*/  VIADD R14, R10, 0xfffffffc ;  /* 0xfffffffc0a0e7836 */ /* 0x000fe20000000000 */
[----:B------:R-:W-:Y:S04]  /*0350*/  BSSY.RECONVERGENT B0, `(.L_x_3) ;  /* 0x0000012000007945 */ /* 0x000fe80003800200 */
[CC--:B------:R-:W-:Y:S02]  /*0360*/  SHF.L.U32 R15, R11.reuse, R14.reuse, RZ ;  /* 0x0000000e0b0f7219 */ /* 0x0c0fe400000006ff */
[----:B------:R-:W-:Y:S02]  /*0370*/  SHF.L.U64.HI R14, R11, R14, RZ ;  /* 0x0000000e0b0e7219 */ /* 0x000fe400000102ff */
[----:B--2---:R-:W-:-:S04]  /*0380*/  LOP3.LUT P0, RZ, R12, R15, RZ, 0xc0, !PT ;  /* 0x0000000f0cff7212 */ /* 0x004fc8000780c0ff */
[----:B------:R-:W-:-:S13]  /*0390*/  LOP3.LUT P0, RZ, R13, R14, RZ, 0xc0, P0 ;  /* 0x0000000e0dff7212 */ /* 0x000fda000000c0ff */
[----:B------:R-:W-:Y:S05]  /*03a0*/  @!P0 BRA `(.L_x_4) ;  /* 0x00000000001c8947 */ /* 0x000fea0003800000 */
[----:B------:R-:W-:-:S04]  /*03b0*/  LOP3.LUT P0, RZ, R6, R15, RZ, 0xc0, !PT ;  /* 0x0000000f06ff7212 */ /* 0x000fc8000780c0ff */
[----:B------:R-:W-:-:S13]  /*03c0*/  LOP3.LUT P0, RZ, R7, R14, RZ, 0xc0, P0 ;  /* 0x0000000e07ff7212 */ /* 0x000fda000000c0ff */
[----:B------:R-:W-:Y:S05]  /*03d0*/  @P0 BRA `(.L_x_5) ;  /* 0x0000000000240947 */ /* 0x000fea0003800000 */
[----:B01----:R-:W-:Y:S02]  /*03e0*/  LOP3.LUT R6, R6, R15, RZ, 0xfc, !PT ;  /* 0x0000000f06067212 */ /* 0x003fe400078efcff */
[----:B------:R-:W-:-:S05]  /*03f0*/  LOP3.LUT R7, R7, R14, RZ, 0xfc, !PT ;  /* 0x0000000e07077212 */ /* 0x000fca00078efcff */
[----:B------:R2:W-:Y:S01]  /*0400*/  STG.E.64 desc[UR6][R4.64], R6 ;  /* 0x0000000604007986 */ /* 0x0005e2000c101b06 */
[----:B------:R-:W-:Y:S05]  /*0410*/  BRA `(.L_x_5) ;  /* 0x0000000000147947 */ /* 0x000fea0003800000 */
.L_x_4:
[----:B------:R-:W-:-:S04]  /*0420*/  LOP3.LUT P0, RZ, R6, R15, RZ, 0xc0, !PT ;  /* 0x0000000f06ff7212 */ /* 0x000fc8000780c0ff */
[----:B------:R-:W-:-:S13]  /*0430*/  LOP3.LUT P0, RZ, R7, R14, RZ, 0xc0, P0 ;  /* 0x0000000e07ff7212 */ /* 0x000fda000000c0ff */
[----:B01----:R-:W-:Y:S02]  /*0440*/  @P0 LOP3.LUT R6, R6, R15, RZ, 0x30, !PT ;  /* 0x0000000f06060212 */ /* 0x003fe400078e30ff */
[----:B------:R-:W-:-:S05]  /*0450*/  @P0 LOP3.LUT R7, R7, R14, RZ, 0x30, !PT ;  /* 0x0000000e07070212 */ /* 0x000fca00078e30ff */
[----:B------:R0:W-:Y:S02]  /*0460*/  @P0 STG.E.64 desc[UR6][R4.64], R6 ;  /* 0x0000000604000986 */ /* 0x0001e4000c101b06 */
.L_x_5:
[----:B------:R-:W-:Y:S05]  /*0470*/  BSYNC.RECONVERGENT B0 ;  /* 0x0000000000007941 */ /* 0x000fea0003800200 */
.L_x_3:
[----:B------:R-:W3:Y:S01]  /*0480*/  LDG.E.64 R12, desc[UR6][R2.64] ;  /* 0x00000006020c7981 */ /* 0x000ee2000c1e1b00 */
[----:B------:R-:W-:Y:S01]  /*0490*/  VIADD R14, R10, 0xfffffffe ;  /* 0xfffffffe0a0e7836 */ /* 0x000fe20000000000 */
[----:B------:R-:W-:Y:S04]  /*04a0*/  BSSY.RECONVERGENT B0, `(.L_x_6) ;  /* 0x0000012000007945 */ /* 0x000fe80003800200 */
[CC--:B------:R-:W-:Y:S02]  /*04b0*/  SHF.L.U32 R15, R11.reuse, R14.reuse, RZ ;  /* 0x0000000e0b0f7219 */ /* 0x0c0fe400000006ff */
[----:B------:R-:W-:Y:S02]  /*04c0*/  SHF.L.U64.HI R14, R11, R14, RZ ;  /* 0x0000000e0b0e7219 */ /* 0x000fe400000102ff */
[----:B---3--:R-:W-:-:S04]  /*04d0*/  LOP3.LUT P0, RZ, R12, R15, RZ, 0xc0, !PT ;  /* 0x0000000f0cff7212 */ /* 0x008fc8000780c0ff */
[----:B------:R-:W-:-:S13]  /*04e0*/  LOP3.LUT P0, RZ, R13, R14, RZ, 0xc0, P0 ;  /* 0x0000000e0dff7212 */ /* 0x000fda000000c0ff */
[----:B------:R-:W-:Y:S05]  /*04f0*/  @!P0 BRA `(.L_x_7) ;  /* 0x00000000001c8947 */ /* 0x000fea0003800000 */
[----:B------:R-:W-:-:S04]  /*0500*/  LOP3.LUT P0, RZ, R6, R15, RZ, 0xc0, !PT ;  /* 0x0000000f06ff7212 */ /* 0x000fc8000780c0ff */
[----:B------:R-:W-:-:S13]  /*0510*/  LOP3.LUT P0, RZ, R7, R14, RZ, 0xc0, P0 ;  /* 0x0000000e07ff7212 */ /* 0x000fda000000c0ff */
[----:B------:R-:W-:Y:S05]  /*0520*/  @P0 BRA `(.L_x_8) ;  /* 0x0000000000240947 */ /* 0x000fea0003800000 */
[----:B012---:R-:W-:Y:S02]  /*0530*/  LOP3.LUT R6, R6, R15, RZ, 0xfc, !PT ;  /* 0x0000000f06067212 */ /* 0x007fe400078efcff */
[----:B------:R-:W-:-:S05]  /*0540*/  LOP3.LUT R7, R7, R14, RZ, 0xfc, !PT ;  /* 0x0000000e07077212 */ /* 0x000fca00078efcff */
[----:B------:R3:W-:Y:S01]  /*0550*/  STG.E.64 desc[UR6][R4.64], R6 ;  /* 0x0000000604007986 */ /* 0x0007e2000c101b06 */
[----:B------:R-:W-:Y:S05]  /*0560*/  BRA `(.L_x_8) ;  /* 0x0000000000147947 */ /* 0x000fea0003800000 */
.L_x_7:
[----:B------:R-:W-:-:S04]  /*0570*/  LOP3.LUT P0, RZ, R6, R15, RZ, 0xc0, !PT ;  /* 0x0000000f06ff7212 */ /* 0x000fc8000780c0ff */
[----:B------:R-:W-:-:S13]  /*0580*/  LOP3.LUT P0, RZ, R7, R14, RZ, 0xc0, P0 ;  /* 0x0000000e07ff7212 */ /* 0x000fda000000c0ff */
[----:B012---:R-:W-:Y:S02]  /*0590*/  @P0 LOP3.LUT R6, R6, R15, RZ, 0x30, !PT ;  /* 0x0000000f06060212 */ /* 0x007fe400078e30ff */
[----:B------:R-:W-:-:S05]  /*05a0*/  @P0 LOP3.LUT R7, R7, R14, RZ, 0x30, !PT ;  /* 0x0000000e07070212 */ /* 0x000fca00078e30ff */
[----:B------:R0:W-:Y:S02]  /*05b0*/  @P0 STG.E.64 desc[UR6][R4.64], R6 ;  /* 0x0000000604000986 */ /* 0x0001e4000c101b06 */
.L_x_8:
[----:B------:R-:W-:Y:S05]  /*05c0*/  BSYNC.RECONVERGENT B0 ;  /* 0x0000000000007941 */ /* 0x000fea0003800200 */
.L_x_6:
[----:B------:R-:W4:Y:S01]  /*05d0*/  LDG.E.64 R12, desc[UR6][R2.64] ;  /* 0x00000006020c7981 */ /* 0x000f22000c1e1b00 */
[CC--:B------:R-:W-:Y:S01]  /*05e0*/  SHF.L.U32 R15, R11.reuse, R10.reuse, RZ ;  /* 0x0000000a0b0f7219 */ /* 0x0c0fe200000006ff */
[----:B------:R-:W-:Y:S01]  /*05f0*/  BSSY.RECONVERGENT B0, `(.L_x_9) ;  /* 0x0000011000007945 */ /* 0x000fe20003800200 */
[----:B------:R-:W-:Y:S02]  /*0600*/  SHF.L.U64.HI R14, R11, R10, RZ ;  /* 0x0000000a0b0e7219 */ /* 0x000fe400000102ff */
[----:B----4-:R-:W-:-:S04]  /*0610*/  LOP3.LUT P0, RZ, R12, R15, RZ, 0xc0, !PT ;  /* 0x0000000f0cff7212 */ /* 0x010fc8000780c0ff */
[----:B------:R-:W-:-:S13]  /*0620*/  LOP3.LUT P0, RZ, R13, R14, RZ, 0xc0, P0 ;  /* 0x0000000e0dff7212 */ /* 0x000fda000000c0ff */
[----:B------:R-:W-:Y:S05]  /*0630*/  @!P0 BRA `(.L_x_10) ;  /* 0x00000000001c8947 */ /* 0x000fea0003800000 */
[----:B------:R-:W-:-:S04]  /*0640*/  LOP3.LUT P0, RZ, R6, R15, RZ, 0xc0, !PT ;  /* 0x0000000f06ff7212 */ /* 0x000fc8000780c0ff */
[----:B------:R-:W-:-:S13]  /*0650*/  LOP3.LUT P0, RZ, R7, R14, RZ, 0xc0, P0 ;  /* 0x0000000e07ff7212 */ /* 0x000fda000000c0ff */
[----:B------:R-:W-:Y:S05]  /*0660*/  @P0 BRA `(.L_x_11) ;  /* 0x0000000000240947 */ /* 0x000fea0003800000 */
[----:B0123--:R-:W-:Y:S02]  /*0670*/  LOP3.LUT R6, R6, R15, RZ, 0xfc, !PT ;  /* 0x0000000f06067212 */ /* 0x00ffe400078efcff */
[----:B------:R-:W-:-:S05]  /*0680*/  LOP3.LUT R7, R7, R14, RZ, 0xfc, !PT ;  /* 0x0000000e07077212 */ /* 0x000fca00078efcff */
[----:B------:R4:W-:Y:S01]  /*0690*/  STG.E.64 desc[UR6][R4.64], R6 ;  /* 0x0000000604007986 */ /* 0x0009e2000c101b06 */
[----:B------:R-:W-:Y:S05]  /*06a0*/  BRA `(.L_x_11) ;  /* 0x0000000000147947 */ /* 0x000fea0003800000 */
.L_x_10:
[----:B------:R-:W-:-:S04]  /*06b0*/  LOP3.LUT P0, RZ, R6, R15, RZ, 0xc0, !PT ;  /* 0x0000000f06ff7212 */ /* 0x000fc8000780c0ff */
[----:B------:R-:W-:-:S13]  /*06c0*/  LOP3.LUT P0, RZ, R7, R14, RZ, 0xc0, P0 ;  /* 0x0000000e07ff7212 */ /* 0x000fda000000c0ff */
[----:B0123--:R-:W-:Y:S02]  /*06d0*/  @P0 LOP3.LUT R6, R6, R15, RZ, 0x30, !PT ;  /* 0x0000000f06060212 */ /* 0x00ffe400078e30ff */
[----:B------:R-:W-:-:S05]  /*06e0*/  @P0 LOP3.LUT R7, R7, R14, RZ, 0x30, !PT ;  /* 0x0000000e07070212 */ /* 0x000fca00078e30ff */
[----:B------:R0:W-:Y:S02]  /*06f0*/  @P0 STG.E.64 desc[UR6][R4.64], R6 ;  /* 0x0000000604000986 */ /* 0x0001e4000c101b06 */
.L_x_11:
[----:B------:R-:W-:Y:S05]  /*0700*/  BSYNC.RECONVERGENT B0 ;  /* 0x0000000000007941 */ /* 0x000fea0003800200 */
.L_x_9:
[----:B------:R-:W-:Y:S01]  /*0710*/  VIADD R10, R10, 0x8 ;  /* 0x000000080a0a7836 */ /* 0x000fe20000000000 */
[----:B------:R-:W-:Y:S06]  /*0720*/  @!P2 BRA `(.L_x_12) ;  /* 0xfffffff80098a947 */ /* 0x000fec000383ffff */
[----:B------:R-:W-:Y:S05]  /*0730*/  @P1 BRA `(.L_x_13) ;  /* 0xfffffff800681947 */ /* 0x000fea000383ffff */
[----:B------:R-:W-:Y:S05]  /*0740*/  EXIT ;  /* 0x000000000000794d */ /* 0x000fea0003800000 */
.L_x_14:
[----:B------:R-:W-:-:S00]  /*0750*/  BRA `(.L_x_14) ;  /* 0xfffffffc00fc7947 */ /* 0x000fc0000383ffff */
[----:B------:R-:W-:-:S00]  /*0760*/  NOP ;  /* 0x0000000000007918 */ /* 0x000fc00000000000 */
        /* <DEDUP_REMOVED lines=9> */
.L_x_41:


//--------------------- .text._Z15crossover_fixedPyiS_PiS0_i --------------------------
	.section	.text._Z15crossover_fixedPyiS_PiS0_i,"ax",@progbits
	.align	128
        .global         _Z15crossover_fixedPyiS_PiS0_i
        .type           _Z15crossover_fixedPyiS_PiS0_i,@function
        .size           _Z15crossover_fixedPyiS_PiS0_i,(.L_x_42 - _Z15crossover_fixedPyiS_PiS0_i)
        .other          _Z15crossover_fixedPyiS_PiS0_i,@"STO_CUDA_ENTRY STV_DEFAULT"
_Z15crossover_fixedPyiS_PiS0_i:
.text._Z15crossover_fixedPyiS_PiS0_i:
[----:B------:R-:W-:Y:S01]  /*0000*/  LDC R1, c[0x0][0x37c] ;  /* 0x0000df00ff017b82 */ /* 0x000fe20000000800 */
[----:B------:R-:W0:Y:S07]  /*0010*/  S2R R0, SR_TID.X ;  /* 0x0000000000007919 */ /* 0x000e2e0000002100 */
[----:B------:R-:W0:Y:S01]  /*0020*/  S2UR UR6, SR_CTAID.X ;  /* 0x00000000000679c3 */ /* 0x000e220000002500 */
[----:B------:R-:W1:Y:S01]  /*0030*/  LDCU UR7, c[0x0][0x388] ;  /* 0x00007100ff0777ac */ /* 0x000e620008000800 */
[----:B------:R-:W2:Y:S06]  /*0040*/  LDCU.64 UR4, c[0x0][0x358] ;  /* 0x00006b00ff0477ac */ /* 0x000eac0008000a00 */
[----:B------:R-:W0:Y:S01]  /*0050*/  LDC R19, c[0x0][0x360] ;  /* 0x0000d800ff137b82 */ /* 0x000e220000000800 */
[----:B------:R-:W3:Y:S07]  /*0060*/  LDCU UR8, c[0x0][0x3a8] ;  /* 0x00007500ff0877ac */ /* 0x000eee0008000800 */
[----:B------:R-:W4:Y:S08]  /*0070*/  LDC.64 R2, c[0x0][0x398] ;  /* 0x0000e600ff027b82 */ /* 0x000f300000000a00 */
[----:B------:R-:W5:Y:S01]  /*0080*/  LDC.64 R4, c[0x0][0x3a0] ;  /* 0x0000e800ff047b82 */ /* 0x000f620000000a00 */
[----:B0-----:R-:W-:-:S04]  /*0090*/  IMAD R19, R19, UR6, R0 ;  /* 0x0000000613137c24 */ /* 0x001fc8000f8e0200 */
[----:B-1----:R-:W-:-:S04]  /*00a0*/  IMAD R19, R19, UR7, RZ ;  /* 0x0000000713137c24 */ /* 0x002fc8000f8e02ff */
[----:B----4-:R-:W-:-:S06]  /*00b0*/  IMAD.WIDE R2, R19, 0x4, R2 ;  /* 0x0000000413027825 */ /* 0x010fcc00078e0202 */
[----:B--2---:R-:W2:Y:S01]  /*00c0*/  LDG.E R2, desc[UR4][R2.64] ;  /* 0x0000000402027981 */ /* 0x004ea2000c1e1900 */
[----:B-----5:R-:W-:-:S06]  /*00d0*/  IMAD.WIDE R4, R19, 0x4, R4 ;  /* 0x0000000413047825 */ /* 0x020fcc00078e0204 */
[----:B------:R-:W2:Y:S01]  /*00e0*/  LDG.E R5, desc[UR4][R4.64] ;  /* 0x0000000404057981 */ /* 0x000ea2000c1e1900 */
[----:B---3--:R-:W-:Y:S01]  /*00f0*/  ISETP.GE.AND P1, PT, R19, UR8, PT ;  /* 0x0000000813007c0c */ /* 0x008fe2000bf26270 */
[----:B--2---:R-:W-:-:S05]  /*0100*/  IMAD.IADD R0, R2, 0x1, -R5 ;  /* 0x0000000102007824 */ /* 0x004fca00078e0a05 */
[----:B------:R-:W-:Y:S02]  /*0110*/  VIMNMX R6, PT, PT, RZ, R0, !PT ;  /* 0x00000000ff067248 */ /* 0x000fe40007fe0100 */
[----:B------:R-:W-:Y:S02]  /*0120*/  ISETP.GT.AND P0, PT, R0, RZ, PT ;  /* 0x000000ff0000720c */ /* 0x000fe40003f04270 */
[----:B------:R-:W-:-:S04]  /*0130*/  SHF.R.U32.HI R0, RZ, 0x6, R6 ;  /* 0x00000006ff007819 */ /* 0x000fc80000011606 */
[----:B------:R-:W-:Y:S01]  /*0140*/  SEL R18, R0, RZ, P0 ;  /* 0x000000ff00127207 */ /* 0x000fe20000000000 */
[----:B------:R-:W-:Y:S06]  /*0150*/  @P1 EXIT ;  /* 0x000000000000194d */ /* 0x000fec0003800000 */
[----:B------:R-:W-:-:S13]  /*0160*/  ISETP.GE.AND P0, PT, R18, UR7, PT ;  /* 0x0000000712007c0c */ /* 0x000fda000bf06270 */
[----:B------:R-:W-:Y:S05]  /*0170*/  @P0 EXIT ;  /* 0x000000000000094d */ /* 0x000fea0003800000 */
[C-C-:B------:R-:W-:Y:S02]  /*0180*/  IMAD R0, R18.reuse, 0x40, -R6.reuse ;  /* 0x0000004012007824 */ /* 0x140fe400078e0a06 */
[--C-:B------:R-:W-:Y:S02]  /*0190*/  IMAD R11, R18, -0x40, R6.reuse ;  /* 0xffffffc0120b7824 */ /* 0x100fe400078e0206 */
[----:B------:R-:W-:Y:S02]  /*01a0*/  IMAD.MOV R9, RZ, RZ, -R6 ;  /* 0x000000ffff097224 */ /* 0x000fe400078e0a06 */
[----:B------:R-:W-:Y:S02]  /*01b0*/  VIADD R0, R0, 0x3f ;  /* 0x0000003f00007836 */ /* 0x000fe40000000000 */
[----:B------:R-:W-:Y:S01]  /*01c0*/  IMAD.MOV.U32 R3, RZ, RZ, 0x1 ;  /* 0x00000001ff037424 */ /* 0x000fe200078e00ff */
[----:B------:R-:W-:Y:S01]  /*01d0*/  LOP3.LUT R9, R9, 0x3, RZ, 0xc0, !PT ;  /* 0x0000000309097812 */ /* 0x000fe200078ec0ff */
[C---:B------:R-:W-:Y:S01]  /*01e0*/  VIADD R8, R11.reuse, 0x1 ;  /* 0x000000010b087836 */ /* 0x040fe20000000000 */
[----:B------:R-:W-:Y:S01]  /*01f0*/  ISETP.GE.U32.AND P1, PT, R0, 0x3, PT ;  /* 0x000000030000780c */ /* 0x000fe20003f26070 */
[----:B------:R-:W-:Y:S01]  /*0200*/  VIADD R6, R11, 0x2 ;  /* 0x000000020b067836 */ /* 0x000fe20000000000 */
[-C--:B------:R-:W-:Y:S01]  /*0210*/  SHF.L.U64.HI R10, R3, R11.reuse, RZ ;  /* 0x0000000b030a7219 */ /* 0x080fe200000102ff */
[----:B------:R-:W-:Y:S01]  /*0220*/  VIADD R4, R11, 0x3 ;  /* 0x000000030b047836 */ /* 0x000fe20000000000 */
[----:B------:R-:W-:-:S02]  /*0230*/  SHF.L.U32 R7, R3, R11, RZ ;  /* 0x0000000b03077219 */ /* 0x000fc400000006ff */
[CC--:B------:R-:W-:Y:S02]  /*0240*/  SHF.L.U64.HI R2, R3.reuse, R8.reuse, RZ ;  /* 0x0000000803027219 */ /* 0x0c0fe400000102ff */
[C---:B------:R-:W-:Y:S02]  /*0250*/  SHF.L.U32 R5, R3.reuse, R8, RZ ;  /* 0x0000000803057219 */ /* 0x040fe400000006ff */
[CC--:B------:R-:W-:Y:S02]  /*0260*/  SHF.L.U64.HI R0, R3.reuse, R6.reuse, RZ ;  /* 0x0000000603007219 */ /* 0x0c0fe400000102ff */
[----:B------:R-:W-:-:S07]  /*0270*/  SHF.L.U32 R3, R3, R6, RZ ;  /* 0x0000000603037219 */ /* 0x000fce00000006ff */
.L_x_39:
[----:B------:R-:W-:Y:S01]  /*0280*/  ISETP.GT.AND P0, PT, R11, 0x3f, PT ;  /* 0x0000003f0b00780c */ /* 0x000fe20003f04270 */
[----:B------:R-:W-:-:S12]  /*0290*/  BSSY.RECONVERGENT B1, `(.L_x_15) ;  /* 0x00000a8000017945 */ /* 0x000fd80003800200 */
[----:B01234-:R-:W-:Y:S05]  /*02a0*/  @P0 BRA `(.L_x_16) ;  /* 0x0000000800980947 */ /* 0x01ffea0003800000 */
[----:B------:R-:W0:Y:S01]  /*02b0*/  LDC R17, c[0x0][0x388] ;  /* 0x0000e200ff117b82 */ /* 0x000e220000000800 */
[----:B------:R-:W-:Y:S01]  /*02c0*/  ISETP.NE.AND P0, PT, R9, RZ, PT ;  /* 0x000000ff0900720c */ /* 0x000fe20003f05270 */
[----:B------:R-:W-:Y:S01]  /*02d0*/  IMAD.IADD R21, R19, 0x1, R18 ;  /* 0x0000000113157824 */ /* 0x000fe200078e0212 */
[----:B------:R-:W-:Y:S01]  /*02e0*/  BSSY.RECONVERGENT B0, `(.L_x_17) ;  /* 0x0000047000007945 */ /* 0x000fe20003800200 */
[----:B------:R-:W-:-:S04]  /*02f0*/  IMAD.MOV.U32 R20, RZ, RZ, R11 ;  /* 0x000000ffff147224 */ /* 0x000fc800078e000b */
[----:B------:R-:W1:Y:S08]  /*0300*/  LDC.64 R12, c[0x0][0x380] ;  /* 0x0000e000ff0c7b82 */ /* 0x000e700000000a00 */
[----:B------:R-:W2:Y:S01]  /*0310*/  LDC.64 R14, c[0x0][0x390] ;  /* 0x0000e400ff0e7b82 */ /* 0x000ea20000000a00 */
[----:B0-----:R-:W-:Y:S02]  /*0320*/  IMAD R17, R17, UR6, R18 ;  /* 0x0000000611117c24 */ /* 0x001fe4000f8e0212 */
[----:B-1----:R-:W-:-:S04]  /*0330*/  IMAD.WIDE R12, R21, 0x8, R12 ;  /* 0x00000008150c7825 */ /* 0x002fc800078e020c */
[----:B--2---:R-:W-:Y:S01]  /*0340*/  IMAD.WIDE R14, R17, 0x8, R14 ;  /* 0x00000008110e7825 */ /* 0x004fe200078e020e */
[----:B------:R-:W-:Y:S06]  /*0350*/  @!P0 BRA `(.L_x_18) ;  /* 0x0000000000fc8947 */ /* 0x000fec0003800000 */
[----:B------:R-:W2:Y:S01]  /*0360*/  LDG.E.64 R16, desc[UR4][R14.64] ;  /* 0x000000040e107981 */ /* 0x000ea2000c1e1b00 */
[----:B------:R-:W-:Y:S01]  /*0370*/  BSSY.RECONVERGENT B2, `(.L_x_19) ;  /* 0x0000012000027945 */ /* 0x000fe20003800200 */
        /* <DEDUP_REMOVED lines=11> */
.L_x_20:
[----:B------:R-:W2:Y:S02]  /*0430*/  LDG.E.64 R16, desc[UR4][R12.64] ;  /* 0x000000040c107981 */ /* 0x000ea4000c1e1b00 */
[----:B--2---:R-:W-:-:S04]  /*0440*/  LOP3.LUT P0, RZ, R16, R7, RZ, 0xc0, !PT ;  /* 0x0000000710ff7212 */ /* 0x004fc8000780c0ff */
[----:B------:R-:W-:-:S13]  /*0450*/  LOP3.LUT P0, RZ, R17, R10, RZ, 0xc0, P0 ;  /* 0x0000000a11ff7212 */ /* 0x000fda000000c0ff */
[----:B------:R-:W-:Y:S02]  /*0460*/  @P0 LOP3.LUT R16, R16, R7, RZ, 0x30, !PT ;  /* 0x0000000710100212 */ /* 0x000fe400078e30ff */
[----:B------:R-:W-:-:S05]  /*0470*/  @P0 LOP3.LUT R17, R17, R10, RZ, 0x30, !PT ;  /* 0x0000000a11110212 */ /* 0x000fca00078e30ff */
[----:B------:R0:W-:Y:S02]  /*0480*/  @P0 STG.E.64 desc[UR4][R12.64], R16 ;  /* 0x000000100c000986 */ /* 0x0001e4000c101b04 */
.L_x_21:
[----:B------:R-:W-:Y:S05]  /*0490*/  BSYNC.RECONVERGENT B2 ;  /* 0x0000000000027941 */ /* 0x000fea0003800200 */
.L_x_19:
[----:B------:R-:W-:Y:S01]  /*04a0*/  ISETP.NE.AND P0, PT, R9, 0x1, PT ;  /* 0x000000010900780c */ /* 0x000fe20003f05270 */
[----:B------:R-:W-:-:S12]  /*04b0*/  IMAD.MOV.U32 R20, RZ, RZ, R8 ;  /* 0x000000ffff147224 */ /* 0x000fd800078e0008 */
[----:B------:R-:W-:Y:S05]  /*04c0*/  @!P0 BRA `(.L_x_18) ;  /* 0x0000000000a08947 */ /* 0x000fea0003800000 */
[----:B------:R-:W2:Y:S01]  /*04d0*/  LDG.E.64 R20, desc[UR4][R14.64] ;  /* 0x000000040e147981 */ /* 0x000ea2000c1e1b00 */
[----:B------:R-:W-:Y:S01]  /*04e0*/  BSSY.RECONVERGENT B2, `(.L_x_22) ;  /* 0x0000010000027945 */ /* 0x000fe20003800200 */
        /* <DEDUP_REMOVED lines=10> */
.L_x_23:
[----:B------:R-:W-:-:S04]  /*0590*/  LOP3.LUT P0, RZ, R16, R5, RZ, 0xc0, !PT ;  /* 0x0000000510ff7212 */ /* 0x000fc8000780c0ff */
[----:B------:R-:W-:-:S13]  /*05a0*/  LOP3.LUT P0, RZ, R17, R2, RZ, 0xc0, P0 ;  /* 0x0000000211ff7212 */ /* 0x000fda000000c0ff */
[----:B01----:R-:W-:Y:S02]  /*05b0*/  @P0 LOP3.LUT R16, R16, R5, RZ, 0x30, !PT ;  /* 0x0000000510100212 */ /* 0x003fe400078e30ff */
[----:B------:R-:W-:-:S05]  /*05c0*/  @P0 LOP3.LUT R17, R17, R2, RZ, 0x30, !PT ;  /* 0x0000000211110212 */ /* 0x000fca00078e30ff */
[----:B------:R0:W-:Y:S02]  /*05d0*/  @P0 STG.E.64 desc[UR4][R12.64], R16 ;  /* 0x000000100c000986 */ /* 0x0001e4000c101b04 */
.L_x_24:
[----:B------:R-:W-:Y:S05]  /*05e0*/  BSYNC.RECONVERGENT B2 ;  /* 0x0000000000027941 */ /* 0x000fea0003800200 */
.L_x_22:
[----:B------:R-:W-:Y:S01]  /*05f0*/  ISETP.NE.AND P0, PT, R9, 0x2, PT ;  /* 0x000000020900780c */ /* 0x000fe20003f05270 */
[----:B------:R-:W-:-:S12]  /*0600*/  IMAD.MOV.U32 R20, RZ, RZ, R6 ;  /* 0x000000ffff147224 */ /* 0x000fd800078e0006 */
[----:B------:R-:W-:Y:S05]  /*0610*/  @!P0 BRA `(.L_x_18) ;  /* 0x00000000004c8947 */ /* 0x000fea0003800000 */
[----:B------:R-:W3:Y:S02]  /*0620*/  LDG.E.64 R20, desc[UR4][R14.64] ;  /* 0x000000040e147981 */ /* 0x000ee4000c1e1b00 */
[----:B---3--:R-:W-:-:S04]  /*0630*/  LOP3.LUT P0, RZ, R20, R3, RZ, 0xc0, !PT ;  /* 0x0000000314ff7212 */ /* 0x008fc8000780c0ff */
[----:B------:R-:W-:-:S13]  /*0640*/  LOP3.LUT P0, RZ, R21, R0, RZ, 0xc0, P0 ;  /* 0x0000000015ff7212 */ /* 0x000fda000000c0ff */
[----:B------:R-:W-:Y:S05]  /*0650*/  @!P0 BRA `(.L_x_25) ;  /* 0x0000000000248947 */ /* 0x000fea0003800000 */
[----:B------:R-:W-:Y:S01]  /*0660*/  LOP3.LUT P0, RZ, R16, R3, RZ, 0xc0, !PT ;  /* 0x0000000310ff7212 */ /* 0x000fe2000780c0ff */
[----:B------:R-:W-:-:S03]  /*0670*/  IMAD.MOV.U32 R20, RZ, RZ, R4 ;  /* 0x000000ffff147224 */ /* 0x000fc600078e0004 */
[----:B------:R-:W-:-:S13]  /*0680*/  LOP3.LUT P0, RZ, R17, R0, RZ, 0xc0, P0 ;  /* 0x0000000011ff7212 */ /* 0x000fda000000c0ff */
[----:B------:R-:W-:Y:S05]  /*0690*/  @P0 BRA `(.L_x_18) ;  /* 0x00000000002c0947 */ /* 0x000fea0003800000 */
[----:B012---:R-:W-:Y:S01]  /*06a0*/  LOP3.LUT R16, R16, R3, RZ, 0xfc, !PT ;  /* 0x0000000310107212 */ /* 0x007fe200078efcff */
[----:B------:R-:W-:Y:S01]  /*06b0*/  IMAD.MOV.U32 R20, RZ, RZ, R4 ;  /* 0x000000ffff147224 */ /* 0x000fe200078e0004 */
[----:B------:R-:W-:-:S05]  /*06c0*/  LOP3.LUT R17, R17, R0, RZ, 0xfc, !PT ;  /* 0x0000000011117212 */ /* 0x000fca00078efcff */
[----:B------:R3:W-:Y:S01]  /*06d0*/  STG.E.64 desc[UR4][R12.64], R16 ;  /* 0x000000100c007986 */ /* 0x0007e2000c101b04 */
[----:B------:R-:W-:Y:S05]  /*06e0*/  BRA `(.L_x_18) ;  /* 0x0000000000187947 */ /* 0x000fea0003800000 */
.L_x_25:
[----:B------:R-:W-:Y:S01]  /*06f0*/  LOP3.LUT P0, RZ, R16, R3, RZ, 0xc0, !PT ;  /* 0x0000000310ff7212 */ /* 0x000fe2000780c0ff */
[----:B------:R-:W-:-:S03]  /*0700*/  IMAD.MOV.U32 R20, RZ, RZ, R4 ;  /* 0x000000ffff147224 */ /* 0x000fc600078e0004 */
[----:B------:R-:W-:-:S13]  /*0710*/  LOP3.LUT P0, RZ, R17, R0, RZ, 0xc0, P0 ;  /* 0x0000000011ff7212 */ /* 0x000fda000000c0ff */
[----:B012---:R-:W-:Y:S02]  /*0720*/  @P0 LOP3.LUT R16, R16, R3, RZ, 0x30, !PT ;  /* 0x0000000310100212 */ /* 0x007fe400078e30ff */
[----:B------:R-:W-:-:S05]  /*0730*/  @P0 LOP3.LUT R17, R17, R0, RZ, 0x30, !PT ;  /* 0x0000000011110212 */ /* 0x000fca00078e30ff */
[----:B------:R4:W-:Y:S02]  /*0740*/  @P0 STG.E.64 desc[UR4][R12.64], R16 ;  /* 0x000000100c000986 */ /* 0x0009e4000c101b04 */
.L_x_18:
[----:B------:R-:W-:Y:S05]  /*0750*/  BSYNC.RECONVERGENT B0 ;  /* 0x0000000000007941 */ /* 0x000fea0003800200 */
.L_x_17:
[----:B------:R-:W-:Y:S05]  /*0760*/  @!P1 BRA `(.L_x_16) ;  /* 0x0000000400689947 */ /* 0x000fea0003800000 */
[----:B------:R-:W-:-:S07]  /*0770*/  VIADD R20, R20, 0x3 ;  /* 0x0000000314147836 */ /* 0x000fce0000000000 */
.L_x_38:
[----:B01234-:R-:W2:Y:S01]  /*0780*/  LDG.E.64 R16, desc[UR4][R14.64] ;  /* 0x000000040e107981 */ /* 0x01fea2000c1e1b00 */
[----:B------:R-:W-:Y:S01]  /*0790*/  VIADD R22, R20, 0xfffffffd ;  /* 0xfffffffd14167836 */ /* 0x000fe20000000000 */
[----:B------:R-:W-:Y:S01]  /*07a0*/  BSSY.RECONVERGENT B0, `(.L_x_26) ;  /* 0x0000015000007945 */ /* 0x000fe20003800200 */
[----:B------:R-:W-:-:S05]  /*07b0*/  IMAD.MOV.U32 R21, RZ, RZ, 0x1 ;  /* 0x00000001ff157424 */ /* 0x000fca00078e00ff */
        /* <DEDUP_REMOVED lines=13> */
.L_x_27:
[----:B------:R-:W2:Y:S02]  /*0890*/  LDG.E.64 R16, desc[UR4][R12.64] ;  /* 0x000000040c107981 */ /* 0x000ea4000c1e1b00 */
[----:B--2---:R-:W-:-:S04]  /*08a0*/  LOP3.LUT P0, RZ, R16, R23, RZ, 0xc0, !PT ;  /* 0x0000001710ff7212 */ /* 0x004fc8000780c0ff */
[----:B------:R-:W-:-:S13]  /*08b0*/  LOP3.LUT P0, RZ, R17, R22, RZ, 0xc0, P0 ;  /* 0x0000001611ff7212 */ /* 0x000fda000000c0ff */
[----:B------:R-:W-:Y:S02]  /*08c0*/  @P0 LOP3.LUT R16, R16, R23, RZ, 0x30, !PT ;  /* 0x0000001710100212 */ /* 0x000fe400078e30ff */
[----:B------:R-:W-:-:S05]  /*08d0*/  @P0 LOP3.LUT R17, R17, R22, RZ, 0x30, !PT ;  /* 0x0000001611110212 */ /* 0x000fca00078e30ff */
[----:B------:R0:W-:Y:S02]  /*08e0*/  @P0 STG.E.64 desc[UR4][R12.64], R16 ;  /* 0x000000100c000986 */ /* 0x0001e4000c101b04 */
.L_x_28:
[----:B------:R-:W-:Y:S05]  /*08f0*/  BSYNC.RECONVERGENT B0 ;  /* 0x0000000000007941 */ /* 0x000fea0003800200 */
.L_x_26:
        /* <DEDUP_REMOVED lines=15> */
.L_x_30:
[----:B------:R-:W-:-:S04]  /*09f0*/  LOP3.LUT P0, RZ, R16, R25, RZ, 0xc0, !PT ;  /* 0x0000001910ff7212 */ /* 0x000fc8000780c0ff */
[----:B------:R-:W-:-:S13]  /*0a00*/  LOP3.LUT P0, RZ, R17, R24, RZ, 0xc0, P0 ;  /* 0x0000001811ff7212 */ /* 0x000fda000000c0ff */
[----:B01----:R-:W-:Y:S02]  /*0a10*/  @P0 LOP3.LUT R16, R16, R25, RZ, 0x30, !PT ;  /* 0x0000001910100212 */ /* 0x003fe400078e30ff */
[----:B------:R-:W-:-:S05]  /*0a20*/  @P0 LOP3.LUT R17, R17, R24, RZ, 0x30, !PT ;  /* 0x0000001811110212 */ /* 0x000fca00078e30ff */
[----:B------:R0:W-:Y:S02]  /*0a30*/  @P0 STG.E.64 desc[UR4][R12.64], R16 ;  /* 0x000000100c000986 */ /* 0x0001e4000c101b04 */
.L_x_31:
[----:B------:R-:W-:Y:S05]  /*0a40*/  BSYNC.RECONVERGENT B0 ;  /* 0x0000000000007941 */ /* 0x000fea0003800200 */
.L_x_29:
        /* <DEDUP_REMOVED lines=15> */
.L_x_33:
[----:B------:R-:W-:-:S04]  /*0b40*/  LOP3.LUT P0, RZ, R16, R25, RZ, 0xc0, !PT ;  /* 0x0000001910ff7212 */ /* 0x000fc8000780c0ff */
[----:B------:R-:W-:-:S13]  /*0b50*/  LOP3.LUT P0, RZ, R17, R24, RZ, 0xc0, P0 ;  /* 0x0000001811ff7212 */ /* 0x000fda000000c0ff */
[----:B012---:R-:W-:Y:S02]  /*0b60*/  @P0 LOP3.LUT R16, R16, R25, RZ, 0x30, !PT ;  /* 0x0000001910100212 */ /* 0x007fe400078e30ff */
[----:B------:R-:W-:-:S05]  /*0b70*/  @P0 LOP3.LUT R17, R17, R24, RZ, 0x30, !PT ;  /* 0x0000001811110212 */ /* 0x000fca00078e30ff */
[----:B------:R4:W-:Y:S02]  /*0b80*/  @P0 STG.E.64 desc[UR4][R12.64], R16 ;  /* 0x000000100c000986 */ /* 0x0009e4000c101b04 */
.L_x_34:
[----:B------:R-:W-:Y:S05]  /*0b90*/  BSYNC.RECONVERGENT B0 ;  /* 0x0000000000007941 */ /* 0x000fea0003800200 */
.L_x_32:
[----:B------:R-:W5:Y:S01]  /*0ba0*/  LDG.E.64 R22, desc[UR4][R14.64] ;  /* 0x000000040e167981 */ /* 0x000f62000c1e1b00 */
[CC--:B------:R-:W-:Y:S01]  /*0bb0*/  SHF.L.U32 R25, R21.reuse, R20.reuse, RZ ;  /* 0x0000001415197219 */ /* 0x0c0fe200000006ff */
[----:B------:R-:W-:Y:S01]  /*0bc0*/  BSSY.RECONVERGENT B0, `(.L_x_35) ;  /* 0x0000011000007945 */ /* 0x000fe20003800200 */
[----:B------:R-:W-:Y:S02]  /*0bd0*/  SHF.L.U64.HI R24, R21, R20, RZ ;  /* 0x0000001415187219 */ /* 0x000fe400000102ff */
[----:B-----5:R-:W-:-:S04]  /*0be0*/  LOP3.LUT P0, RZ, R22, R25, RZ, 0xc0, !PT ;  /* 0x0000001916ff7212 */ /* 0x020fc8000780c0ff */
[----:B------:R-:W-:-:S13]  /*0bf0*/  LOP3.LUT P0, RZ, R23, R24, RZ, 0xc0, P0 ;  /* 0x0000001817ff7212 */ /* 0x000fda000000c0ff */
[----:B------:R-:W-:Y:S05]  /*0c00*/  @!P0 BRA `(.L_x_36) ;  /* 0x00000000001c8947 */ /* 0x000fea0003800000 */
[----:B------:R-:W-:-:S04]  /*0c10*/  LOP3.LUT P0, RZ, R16, R25, RZ, 0xc0, !PT ;  /* 0x0000001910ff7212 */ /* 0x000fc8000780c0ff */
[----:B------:R-:W-:-:S13]  /*0c20*/  LOP3.LUT P0, RZ, R17, R24, RZ, 0xc0, P0 ;  /* 0x0000001811ff7212 */ /* 0x000fda000000c0ff */
[----:B------:R-:W-:Y:S05]  /*0c30*/  @P0 BRA `(.L_x_37) ;  /* 0x0000000000240947 */ /* 0x000fea0003800000 */
[----:B01234-:R-:W-:Y:S02]  /*0c40*/  LOP3.LUT R16, R16, R25, RZ, 0xfc, !PT ;  /* 0x0000001910107212 */ /* 0x01ffe400078efcff */
[----:B------:R-:W-:-:S05]  /*0c50*/  LOP3.LUT R17, R17, R24, RZ, 0xfc, !PT ;  /* 0x0000001811117212 */ /* 0x000fca00078efcff */
[----:B------:R0:W-:Y:S01]  /*0c60*/  STG.E.64 desc[UR4][R12.64], R16 ;  /* 0x000000100c007986 */ /* 0x0001e2000c101b04 */
[----:B------:R-:W-:Y:S05]  /*0c70*/  BRA `(.L_x_37) ;  /* 0x0000000000147947 */ /* 0x000fea0003800000 */
.L_x_36:
[----:B------:R-:W-:-:S04]  /*0c80*/  LOP3.LUT P0, RZ, R16, R25, RZ, 0xc0, !PT ;  /* 0x0000001910ff7212 */ /* 0x000fc8000780c0ff */
[----:B------:R-:W-:-:S13]  /*0c90*/  LOP3.LUT P0, RZ, R17, R24, RZ, 0xc0, P0 ;  /* 0x0000001811ff7212 */ /* 0x000fda000000c0ff */
[----:B01234-:R-:W-:Y:S02]  /*0ca0*/  @P0 LOP3.LUT R16, R16, R25, RZ, 0x30, !PT ;  /* 0x0000001910100212 */ /* 0x01ffe400078e30ff */
[----:B------:R-:W-:-:S05]  /*0cb0*/  @P0 LOP3.LUT R17, R17, R24, RZ, 0x30, !PT ;  /* 0x0000001811110212 */ /* 0x000fca00078e30ff */
[----:B------:R0:W-:Y:S02]  /*0cc0*/  @P0 STG.E.64 desc[UR4][R12.64], R16 ;  /* 0x000000100c000986 */ /* 0x0001e4000c101b04 */
.L_x_37:
[----:B------:R-:W-:Y:S05]  /*0cd0*/  BSYNC.RECONVERGENT B0 ;  /* 0x0000000000007941 */ /* 0x000fea0003800200 */
.L_x_35:
[----:B------:R-:W-:-:S05]  /*0ce0*/  VIADD R20, R20, 0x4 ;  /* 0x0000000414147836 */ /* 0x000fca0000000000 */
[----:B------:R-:W-:-:S13]  /*0cf0*/  ISETP.NE.AND P0, PT, R20, 0x43, PT ;  /* 0x000000431400780c */ /* 0x000fda0003f05270 */
[----:B------:R-:W-:Y:S05]  /*0d00*/  @P0 BRA `(.L_x_38) ;  /* 0xfffffff8009c0947 */ /* 0x000fea000383ffff */
.L_x_16:
[----:B------:R-:W-:Y:S05]  /*0d10*/  BSYNC.RECONVERGENT B1 ;  /* 0x0000000000017941 */ /* 0x000fea0003800200 */
.L_x_15:
[----:B------:R-:W5:Y:S01]  /*0d20*/  LDCU UR7, c[0x0][0x388] ;  /* 0x00007100ff0777ac */ /* 0x000f620008000800 */
[----:B------:R-:W-:-:S05]  /*0d30*/  VIADD R18, R18, 0x1 ;  /* 0x0000000112127836 */ /* 0x000fca0000000000 */
[----:B-----5:R-:W-:-:S13]  /*0d40*/  ISETP.NE.AND P0, PT, R18, UR7, PT ;  /* 0x0000000712007c0c */ /* 0x020fda000bf05270 */
[----:B------:R-:W-:Y:S05]  /*0d50*/  @P0 BRA `(.L_x_39) ;  /* 0xfffffff400480947 */ /* 0x000fea000383ffff */
[----:B------:R-:W-:Y:S05]  /*0d60*/  EXIT ;  /* 0x000000000000794d */ /* 0x000fea0003800000 */
.L_x_40:
        /* <DEDUP_REMOVED lines=9> */
.L_x_42:


//--------------------- .nv.shared.reserved.0     --------------------------
	.section	.nv.shared.reserved.0,"aw",@nobits
	.weak		__nv_reservedSMEM_offset_0_alias
	.size		__nv_reservedSMEM_offset_0_alias, 0, 64
	.other		__nv_reservedSMEM_offset_0_alias,@"STO_CUDA_RESERVED_SHARED STV_DEFAULT"
__nv_reservedSMEM_offset_0_alias:
	.zero		0
	.zero		64


//--------------------- .nv.constant0._Z17crossover_uniformPyiS_PiS0_i --------------------------
	.section	.nv.constant0._Z17crossover_uniformPyiS_PiS0_i,"a",@progbits
	.sectionflags	@""
	.align	4
.nv.constant0._Z17crossover_uniformPyiS_PiS0_i:
	.zero		940


//--------------------- .nv.constant0._Z15crossover_fixedPyiS_PiS0_i --------------------------
	.section	.nv.constant0._Z15crossover_fixedPyiS_PiS0_i,"a",@progbits
	.sectionflags	@""
	.align	4
.nv.constant0._Z15crossover_fixedPyiS_PiS0_i:
	.zero		940


//--------------------- SYMBOLS --------------------------

	.type		.nv.reservedSmem.offset0,@object
	.size		.nv.reservedSmem.offset0,0x4
